	.headerflags	@"EF_CUDA_TEXMODE_UNIFIED EF_CUDA_64BIT_ADDRESS EF_CUDA_ACCELERATORS EF_CUDA_SM90 EF_CUDA_VIRTUAL_SM(EF_CUDA_SM90)"
	.elftype	@"ET_EXEC"


//--------------------- .nv.info                  --------------------------
	.section	.nv.info,"",@"SHT_CUDA_INFO"
	.align	4


	//----- nvinfo : EIATTR_REGCOUNT
	.align		4
        /*0000*/ 	.byte	0x04, 0x2f
        /*0002*/ 	.short	(.L_4 - .L_3)
	.align		4
.L_3:
        /*0004*/ 	.word	index@(triton_poi_fused_constant_pad_nd_scalar_tensor_where_5)
        /*0008*/ 	.word	0x00000018


	//----- nvinfo : EIATTR_MIN_STACK_SIZE
	.align		4
.L_4:
        /*000c*/ 	.byte	0x04, 0x12
        /*000e*/ 	.short	(.L_6 - .L_5)
	.align		4
.L_5:
        /*0010*/ 	.word	index@(triton_poi_fused_constant_pad_nd_scalar_tensor_where_5)
        /*0014*/ 	.word	0x00000000


	//----- nvinfo : EIATTR_FRAME_SIZE
	.align		4
.L_6:
        /*0018*/ 	.byte	0x04, 0x11
        /*001a*/ 	.short	(.L_8 - .L_7)
	.align		4
.L_7:
        /*001c*/ 	.word	index@(triton_poi_fused_constant_pad_nd_scalar_tensor_where_5)
        /*0020*/ 	.word	0x00000000


	//----- nvinfo : EIATTR_MIN_STACK_SIZE
	.align		4
.L_8:
        /*0024*/ 	.byte	0x04, 0x12
        /*0026*/ 	.short	(.L_10 - .L_9)
	.align		4
.L_9:
        /*0028*/ 	.word	index@(triton_poi_fused_constant_pad_nd_scalar_tensor_where_5)
        /*002c*/ 	.word	0x00000000
.L_10:


//--------------------- .nv.info.triton_poi_fused_constant_pad_nd_scalar_tensor_where_5 --------------------------
	.section	.nv.info.triton_poi_fused_constant_pad_nd_scalar_tensor_where_5,"",@"SHT_CUDA_INFO"
	.sectionflags	@""
	.align	4


	//----- nvinfo : EIATTR_CUDA_API_VERSION
	.align		4
        /*0000*/ 	.byte	0x04, 0x37
        /*0002*/ 	.short	(.L_12 - .L_11)
.L_11:
        /*0004*/ 	.word	0x0000007c


	//----- nvinfo : EIATTR_KPARAM_INFO
	.align		4
.L_12:
        /*0008*/ 	.byte	0x04, 0x17
        /*000a*/ 	.short	(.L_14 - .L_13)
.L_13:
        /*000c*/ 	.word	0x00000000
        /*0010*/ 	.short	0x0006
        /*0012*/ 	.short	0x0020
        /*0014*/ 	.byte	0x00, 0xf4, 0x21, 0x00


	//----- nvinfo : EIATTR_KPARAM_INFO
	.align		4
.L_14:
        /*0018*/ 	.byte	0x04, 0x17
        /*001a*/ 	.short	(.L_16 - .L_15)
.L_15:
        /*001c*/ 	.word	0x00000000
        /*0020*/ 	.short	0x0005
        /*0022*/ 	.short	0x001c
        /*0024*/ 	.byte	0x00, 0xf0, 0x11, 0x00


	//----- nvinfo : EIATTR_KPARAM_INFO
	.align		4
.L_16:
        /*0028*/ 	.byte	0x04, 0x17
        /*002a*/ 	.short	(.L_18 - .L_17)
.L_17:
        /*002c*/ 	.word	0x00000000
        /*0030*/ 	.short	0x0004
        /*0032*/ 	.short	0x0018
        /*0034*/ 	.byte	0x00, 0xf0, 0x11, 0x00


	//----- nvinfo : EIATTR_KPARAM_INFO
	.align		4
.L_18:
        /*0038*/ 	.byte	0x04, 0x17
        /*003a*/ 	.short	(.L_20 - .L_19)
.L_19:
        /*003c*/ 	.word	0x00000000
        /*0040*/ 	.short	0x0003
        /*0042*/ 	.short	0x0014
        /*0044*/ 	.byte	0x00, 0xf0, 0x11, 0x00


	//----- nvinfo : EIATTR_KPARAM_INFO
	.align		4
.L_20:
        /*0048*/ 	.byte	0x04, 0x17
        /*004a*/ 	.short	(.L_22 - .L_21)
.L_21:
        /*004c*/ 	.word	0x00000000
        /*0050*/ 	.short	0x0002
        /*0052*/ 	.short	0x0010
        /*0054*/ 	.byte	0x00, 0xf0, 0x11, 0x00


	//----- nvinfo : EIATTR_KPARAM_INFO
	.align		4
.L_22:
        /*0058*/ 	.byte	0x04, 0x17
        /*005a*/ 	.short	(.L_24 - .L_23)
.L_23:
        /*005c*/ 	.word	0x00000000
        /*0060*/ 	.short	0x0001
        /*0062*/ 	.short	0x0008
        /*0064*/ 	.byte	0x00, 0xf4, 0x21, 0x00


	//----- nvinfo : EIATTR_KPARAM_INFO
	.align		4
.L_24:
        /*0068*/ 	.byte	0x04, 0x17
        /*006a*/ 	.short	(.L_26 - .L_25)
.L_25:
        /*006c*/ 	.word	0x00000000
        /*0070*/ 	.short	0x0000
        /*0072*/ 	.short	0x0000
        /*0074*/ 	.byte	0x00, 0xf4, 0x21, 0x00


	//----- nvinfo : EIATTR_SPARSE_MMA_MASK
	.align		4
.L_26:
        /*0078*/ 	.byte	0x03, 0x50
        /*007a*/ 	.short	0x0000


	//----- nvinfo : EIATTR_MAXREG_COUNT
	.align		4
        /*007c*/ 	.byte	0x03, 0x1b
        /*007e*/ 	.short	0x00ff


	//----- nvinfo : EIATTR_EXTERNS
	.align		4
        /*0080*/ 	.byte	0x04, 0x0f
        /*0082*/ 	.short	(.L_28 - .L_27)


	//   ....[0]....
	.align		4
.L_27:
        /*0084*/ 	.word	index@(__assertfail)


	//----- nvinfo : EIATTR_SYSCALL_OFFSETS
	.align		4
.L_28:
        /*0088*/ 	.byte	0x04, 0x46
        /*008a*/ 	.short	(.L_30 - .L_29)


	//   ....[0]....
.L_29:
        /*008c*/ 	.word	0x00000340


	//----- nvinfo : EIATTR_EXIT_INSTR_OFFSETS
	.align		4
.L_30:
        /*0090*/ 	.byte	0x04, 0x1c
        /*0092*/ 	.short	(.L_32 - .L_31)


	//   ....[0]....
.L_31:
        /*0094*/ 	.word	0x00000440


	//   ....[1]....
        /*0098*/ 	.word	0x000004c0


	//----- nvinfo : EIATTR_REQNTID
	.align		4
.L_32:
        /*009c*/ 	.byte	0x04, 0x10
        /*009e*/ 	.short	(.L_34 - .L_33)
.L_33:
        /*00a0*/ 	.word	0x00000100
        /*00a4*/ 	.word	0x00000001
        /*00a8*/ 	.word	0x00000001


	//----- nvinfo : EIATTR_CRS_STACK_SIZE
	.align		4
.L_34:
        /*00ac*/ 	.byte	0x04, 0x1e
        /*00ae*/ 	.short	(.L_36 - .L_35)
.L_35:
        /*00b0*/ 	.word	0x00000000


	//----- nvinfo : EIATTR_CBANK_PARAM_SIZE
	.align		4
.L_36:
        /*00b4*/ 	.byte	0x03, 0x19
        /*00b6*/ 	.short	0x0028


	//----- nvinfo : EIATTR_PARAM_CBANK
	.align		4
        /*00b8*/ 	.byte	0x04, 0x0a
        /*00ba*/ 	.short	(.L_38 - .L_37)
	.align		4
.L_37:
        /*00bc*/ 	.word	index@(.nv.constant0.triton_poi_fused_constant_pad_nd_scalar_tensor_where_5)
        /*00c0*/ 	.short	0x0210
        /*00c2*/ 	.short	0x0028


	//----- nvinfo : EIATTR_SW_WAR
	.align		4
.L_38:
        /*00c4*/ 	.byte	0x04, 0x36
        /*00c6*/ 	.short	(.L_40 - .L_39)
.L_39:
        /*00c8*/ 	.word	0x00000008
.L_40:


//--------------------- .nv.callgraph             --------------------------
	.section	.nv.callgraph,"",@"SHT_CUDA_CALLGRAPH"
	.align	4
	.sectionentsize	8
	.align		4
        /*0000*/ 	.word	0x00000000
	.align		4
        /*0004*/ 	.word	0xffffffff
	.align		4
        /*0008*/ 	.word	index@(triton_poi_fused_constant_pad_nd_scalar_tensor_where_5)
	.align		4
        /*000c*/ 	.word	index@(__assertfail)
	.align		4
        /*0010*/ 	.word	0x00000000
	.align		4
        /*0014*/ 	.word	0xfffffffe
	.align		4
        /*0018*/ 	.word	0x00000000
	.align		4
        /*001c*/ 	.word	0xfffffffd
	.align		4
        /*0020*/ 	.word	0x00000000
	.align		4
        /*0024*/ 	.word	0xfffffffc


//--------------------- .nv.constant4             --------------------------
	.section	.nv.constant4,"a",@progbits
	.align	8
	.align		8
.nv.constant4:
        /*0000*/ 	.dword	__assertfail
	.align		8
        /*0008*/ 	.dword	assertFunc_0
	.align		8
        /*0010*/ 	.dword	assertFile_0
	.align		8
        /*0018*/ 	.dword	assertMessage_0


//--------------------- .text.triton_poi_fused_constant_pad_nd_scalar_tensor_where_5 --------------------------
	.section	.text.triton_poi_fused_constant_pad_nd_scalar_tensor_where_5,"ax",@progbits
	.sectionflags	@"SHF_BARRIERS=1"
	.align	128
        .global         triton_poi_fused_constant_pad_nd_scalar_tensor_where_5
        .type           triton_poi_fused_constant_pad_nd_scalar_tensor_where_5,@function
        .size           triton_poi_fused_constant_pad_nd_scalar_tensor_where_5,(.L_x_2 - triton_poi_fused_constant_pad_nd_scalar_tensor_where_5)
        .other          triton_poi_fused_constant_pad_nd_scalar_tensor_where_5,@"STO_CUDA_ENTRY STV_DEFAULT"
triton_poi_fused_constant_pad_nd_scalar_tensor_where_5:
.text.triton_poi_fused_constant_pad_nd_scalar_tensor_where_5:
[----:B------:R-:W0:Y:S02]  /*0000*/  LDC R1, c[0x0][0x28] ;  /* 0x00000a00ff017b82 */ /* 0x000e240000000800 */
[----:B------:R-:W1:Y:S01]  /*0010*/  LDC R15, c[0x0][0x220] ;  /* 0x00008800ff0f7b82 */ /* 0x000e620000000800 */
[----:B------:R-:W2:Y:S01]  /*0020*/  S2R R9, SR_TID.X ;  /* 0x0000000000097919 */ /* 0x000ea20000002100 */
[----:B------:R-:W-:Y:S01]  /*0030*/  ULDC UR4, c[0x0][0x224] ;  /* 0x0000890000047ab9 */ /* 0x000fe20000000800 */
[----:B------:R-:W3:Y:S01]  /*0040*/  S2R R5, SR_CTAID.X ;  /* 0x0000000000057919 */ /* 0x000ee20000002500 */
[----:B-1----:R-:W-:-:S04]  /*0050*/  IABS R7, R15 ;  /* 0x0000000f00077213 */ /* 0x002fc80000000000 */
[----:B------:R-:W1:Y:S01]  /*0060*/  I2F.RP R4, R7 ;  /* 0x0000000700047306 */ /* 0x000e620000209400 */
[----:B--2---:R-:W-:-:S05]  /*0070*/  LOP3.LUT R0, R9, 0x7f, RZ, 0xc0, !PT ;  /* 0x0000007f09007812 */ /* 0x004fca00078ec0ff */
[----:B---3--:R-:W-:Y:S02]  /*0080*/  IMAD R0, R5, 0x80, R0 ;  /* 0x0000008005007824 */ /* 0x008fe400078e0200 */
[----:B-1----:R-:W1:Y:S02]  /*0090*/  MUFU.RCP R4, R4 ;  /* 0x0000000400047308 */ /* 0x002e640000001000 */
[----:B-1----:R-:W-:Y:S01]  /*00a0*/  VIADD R2, R4, 0xffffffe ;  /* 0x0ffffffe04027836 */ /* 0x002fe20000000000 */
[----:B------:R-:W-:-:S05]  /*00b0*/  IABS R4, R0 ;  /* 0x0000000000047213 */ /* 0x000fca0000000000 */
[----:B------:R1:W2:Y:S02]  /*00c0*/  F2I.FTZ.U32.TRUNC.NTZ R3, R2 ;  /* 0x0000000200037305 */ /* 0x0002a4000021f000 */
[----:B-1----:R-:W-:Y:S02]  /*00d0*/  IMAD.MOV.U32 R2, RZ, RZ, RZ ;  /* 0x000000ffff027224 */ /* 0x002fe400078e00ff */
[----:B--2---:R-:W-:-:S04]  /*00e0*/  IMAD.MOV R6, RZ, RZ, -R3 ;  /* 0x000000ffff067224 */ /* 0x004fc800078e0a03 */
[----:B------:R-:W-:-:S04]  /*00f0*/  IMAD R5, R6, R7, RZ ;  /* 0x0000000706057224 */ /* 0x000fc800078e02ff */
[----:B------:R-:W-:-:S06]  /*0100*/  IMAD.HI.U32 R3, R3, R5, R2 ;  /* 0x0000000503037227 */ /* 0x000fcc00078e0002 */
[----:B------:R-:W-:-:S04]  /*0110*/  IMAD.HI.U32 R14, R3, R4, RZ ;  /* 0x00000004030e7227 */ /* 0x000fc800078e00ff */
[----:B------:R-:W-:-:S04]  /*0120*/  IMAD.MOV R2, RZ, RZ, -R14 ;  /* 0x000000ffff027224 */ /* 0x000fc800078e0a0e */
[----:B------:R-:W-:-:S05]  /*0130*/  IMAD R2, R7, R2, R4 ;  /* 0x0000000207027224 */ /* 0x000fca00078e0204 */
[----:B------:R-:W-:-:S13]  /*0140*/  ISETP.GT.U32.AND P1, PT, R7, R2, PT ;  /* 0x000000020700720c */ /* 0x000fda0003f24070 */
[----:B------:R-:W-:Y:S02]  /*0150*/  @!P1 IMAD.IADD R2, R2, 0x1, -R7 ;  /* 0x0000000102029824 */ /* 0x000fe400078e0a07 */
[----:B------:R-:W-:Y:S01]  /*0160*/  @!P1 VIADD R14, R14, 0x1 ;  /* 0x000000010e0e9836 */ /* 0x000fe20000000000 */
[----:B------:R-:W-:Y:S02]  /*0170*/  ISETP.NE.AND P1, PT, R15, RZ, PT ;  /* 0x000000ff0f00720c */ /* 0x000fe40003f25270 */
[----:B------:R-:W-:Y:S02]  /*0180*/  ISETP.GE.U32.AND P0, PT, R2, R7, PT ;  /* 0x000000070200720c */ /* 0x000fe40003f06070 */
[----:B------:R-:W-:-:S04]  /*0190*/  LOP3.LUT R2, R0, R15, RZ, 0x3c, !PT ;  /* 0x0000000f00027212 */ /* 0x000fc800078e3cff */
[----:B------:R-:W-:-:S07]  /*01a0*/  ISETP.GE.AND P2, PT, R2, RZ, PT ;  /* 0x000000ff0200720c */ /* 0x000fce0003f46270 */
[----:B------:R-:W-:-:S06]  /*01b0*/  @P0 VIADD R14, R14, 0x1 ;  /* 0x000000010e0e0836 */ /* 0x000fcc0000000000 */
[----:B------:R-:W-:Y:S01]  /*01c0*/  @!P2 IMAD.MOV R14, RZ, RZ, -R14 ;  /* 0x000000ffff0ea224 */ /* 0x000fe200078e0a0e */
[----:B------:R-:W-:-:S05]  /*01d0*/  @!P1 LOP3.LUT R14, RZ, R15, RZ, 0x33, !PT ;  /* 0x0000000fff0e9212 */ /* 0x000fca00078e33ff */
[----:B------:R-:W-:-:S04]  /*01e0*/  IMAD.MOV R2, RZ, RZ, -R14 ;  /* 0x000000ffff027224 */ /* 0x000fc800078e0a0e */
[----:B------:R-:W-:-:S05]  /*01f0*/  IMAD R15, R15, R2, R0 ;  /* 0x000000020f0f7224 */ /* 0x000fca00078e0200 */
[----:B------:R-:W-:Y:S01]  /*0200*/  ISETP.GE.AND P1, PT, R15, UR4, PT ;  /* 0x000000040f007c0c */ /* 0x000fe2000bf26270 */
[----:B------:R-:W-:-:S03]  /*0210*/  ULDC.64 UR4, c[0x0][0x228] ;  /* 0x00008a0000047ab9 */ /* 0x000fc60000000a00 */
[----:B------:R-:W-:-:S04]  /*0220*/  ISETP.LT.AND P2, PT, R0, UR5, !P1 ;  /* 0x0000000500007c0c */ /* 0x000fc8000cf41270 */
[----:B------:R-:W-:-:S13]  /*0230*/  ISETP.LT.OR P0, PT, R15, UR4, !P2 ;  /* 0x000000040f007c0c */ /* 0x000fda000d701670 */
[----:B------:R-:W-:Y:S05]  /*0240*/  @P0 BRA `(.L_x_0) ;  /* 0x0000000000400947 */ /* 0x000fea0003800000 */
[----:B------:R-:W-:Y:S01]  /*0250*/  MOV R2, 0x0 ;  /* 0x0000000000027802 */ /* 0x000fe20000000f00 */
[----:B------:R-:W-:Y:S01]  /*0260*/  ULDC.64 UR6, c[0x4][0x18] ;  /* 0x0100060000067ab9 */ /* 0x000fe20000000a00 */
[----:B------:R-:W-:Y:S01]  /*0270*/  ULDC.64 UR8, c[0x4][0x8] ;  /* 0x0100020000087ab9 */ /* 0x000fe20000000a00 */
[----:B------:R-:W-:Y:S02]  /*0280*/  IMAD.U32 R4, RZ, RZ, UR6 ;  /* 0x00000006ff047e24 */ /* 0x000fe4000f8e00ff */
[----:B------:R-:W-:Y:S01]  /*0290*/  IMAD.U32 R5, RZ, RZ, UR7 ;  /* 0x00000007ff057e24 */ /* 0x000fe2000f8e00ff */
[----:B------:R-:W1:Y:S01]  /*02a0*/  LDC.64 R2, c[0x4][R2] ;  /* 0x0100000002027b82 */ /* 0x000e620000000a00 */
[----:B------:R-:W-:Y:S01]  /*02b0*/  ULDC.64 UR6, c[0x4][0x10] ;  /* 0x0100040000067ab9 */ /* 0x000fe20000000a00 */
[----:B------:R-:W-:Y:S02]  /*02c0*/  IMAD.U32 R10, RZ, RZ, UR8 ;  /* 0x00000008ff0a7e24 */ /* 0x000fe4000f8e00ff */
[----:B------:R-:W-:-:S02]  /*02d0*/  IMAD.U32 R6, RZ, RZ, UR6 ;  /* 0x00000006ff067e24 */ /* 0x000fc4000f8e00ff */
[----:B------:R-:W-:Y:S02]  /*02e0*/  IMAD.U32 R7, RZ, RZ, UR7 ;  /* 0x00000007ff077e24 */ /* 0x000fe4000f8e00ff */
[----:B------:R-:W-:Y:S02]  /*02f0*/  IMAD.U32 R11, RZ, RZ, UR9 ;  /* 0x00000009ff0b7e24 */ /* 0x000fe4000f8e00ff */
[----:B------:R-:W-:Y:S02]  /*0300*/  IMAD.MOV.U32 R8, RZ, RZ, 0x21 ;  /* 0x00000021ff087424 */ /* 0x000fe400078e00ff */
[----:B------:R-:W-:Y:S02]  /*0310*/  IMAD.MOV.U32 R12, RZ, RZ, 0x1 ;  /* 0x00000001ff0c7424 */ /* 0x000fe400078e00ff */
[----:B------:R-:W-:-:S07]  /*0320*/  IMAD.MOV.U32 R13, RZ, RZ, RZ ;  /* 0x000000ffff0d7224 */ /* 0x000fce00078e00ff */
[----:B------:R-:W-:-:S07]  /*0330*/  LEPC R20, `(.L_x_0) ;  /* 0x000000001014794e */ /* 0x000fce0000000000 */
[----:B01----:R-:W-:Y:S05]  /*0340*/  CALL.ABS.NOINC R2 ;  /* 0x0000000002007343 */ /* 0x003fea0003c00000 */
.L_x_0:
[----:B------:R-:W1:Y:S01]  /*0350*/  LDC.64 R6, c[0x0][0x208] ;  /* 0x00008200ff067b82 */ /* 0x000e620000000a00 */
[----:B------:R-:W-:Y:S07]  /*0360*/  WARPSYNC.ALL ;  /* 0x0000000000007948 */ /* 0x000fee0003800000 */
[----:B------:R-:W-:Y:S08]  /*0370*/  BAR.SYNC.DEFER_BLOCKING 0x0 ;  /* 0x0000000000007b1d */ /* 0x000ff00000010000 */
[----:B------:R-:W2:Y:S01]  /*0380*/  LDC.64 R2, c[0x0][0x210] ;  /* 0x00008400ff027b82 */ /* 0x000ea20000000a00 */
[----:B------:R-:W-:-:S07]  /*0390*/  LOP3.LUT P0, RZ, R9, 0x80, RZ, 0xc0, !PT ;  /* 0x0000008009ff7812 */ /* 0x000fce000780c0ff */
[----:B------:R-:W3:Y:S01]  /*03a0*/  LDC.64 R4, c[0x0][0x218] ;  /* 0x00008600ff047b82 */ /* 0x000ee20000000a00 */
[----:B-1----:R-:W-:Y:S02]  /*03b0*/  @P2 R2UR UR6, R6 ;  /* 0x00000000060622ca */ /* 0x002fe400000e0000 */
[----:B------:R-:W-:Y:S01]  /*03c0*/  @P2 R2UR UR7, R7 ;  /* 0x00000000070722ca */ /* 0x000fe200000e0000 */
[----:B--2---:R-:W-:-:S12]  /*03d0*/  IMAD.WIDE R2, R15, 0x8, R2 ;  /* 0x000000080f027825 */ /* 0x004fd800078e0202 */
[----:B------:R-:W2:Y:S01]  /*03e0*/  @P2 LDG.E.EL.64 R2, desc[UR6][R2.64] ;  /* 0x0000000602022981 */ /* 0x000ea2000c2e1b00 */
[----:B------:R-:W-:Y:S02]  /*03f0*/  ISETP.LT.AND P0, PT, R0, UR5, !P0 ;  /* 0x0000000500007c0c */ /* 0x000fe4000c701270 */
[----:B------:R-:W-:Y:S02]  /*0400*/  PLOP3.LUT P3, PT, PT, PT, PT, 0x8, 0x0 ;  /* 0x000000000000781c */ /* 0x000fe40003f6e170 */
[----:B------:R-:W-:Y:S02]  /*0410*/  ISETP.GT.AND P5, PT, R15, R14, PT ;  /* 0x0000000e0f00720c */ /* 0x000fe40003fa4270 */
[----:B--2---:R-:W-:-:S04]  /*0420*/  @P2 ISETP.NE.U32.AND P4, PT, R2, RZ, PT ;  /* 0x000000ff0200220c */ /* 0x004fc80003f85070 */
[----:B------:R-:W-:-:S03]  /*0430*/  @P2 ISETP.NE.AND.EX P3, PT, R3, RZ, PT, P4 ;  /* 0x000000ff0300220c */ /* 0x000fc60003f65340 */
[----:B---3--:R-:W-:Y:S10]  /*0440*/  @!P0 EXIT ;  /* 0x000000000000894d */ /* 0x008ff40003800000 */
[----:B------:R-:W-:Y:S02]  /*0450*/  R2UR UR6, R6 ;  /* 0x00000000060672ca */ /* 0x000fe400000e0000 */
[----:B------:R-:W-:Y:S02]  /*0460*/  R2UR UR7, R7 ;  /* 0x00000000070772ca */ /* 0x000fe400000e0000 */
[----:B------:R-:W-:-:S04]  /*0470*/  SEL R2, RZ, 0xfc00, P3 ;  /* 0x0000fc00ff027807 */ /* 0x000fc80001800000 */
[----:B------:R-:W-:Y:S01]  /*0480*/  SEL R6, R2, 0xfc00, !P5 ;  /* 0x0000fc0002067807 */ /* 0x000fe20006800000 */
[----:B------:R-:W-:-:S03]  /*0490*/  IMAD.WIDE R2, R0, 0x2, R4 ;  /* 0x0000000200027825 */ /* 0x000fc600078e0204 */
[----:B------:R-:W-:-:S05]  /*04a0*/  SEL R5, R6, RZ, !P1 ;  /* 0x000000ff06057207 */ /* 0x000fca0004800000 */
[----:B------:R-:W-:Y:S01]  /*04b0*/  STG.E.U16 desc[UR6][R2.64], R5 ;  /* 0x0000000502007986 */ /* 0x000fe2000c101506 */
[----:B------:R-:W-:Y:S05]  /*04c0*/  EXIT ;  /* 0x000000000000794d */ /* 0x000fea0003800000 */
.L_x_1:
[----:B------:R-:W-:-:S00]  /*04d0*/  BRA `(.L_x_1) ;  /* 0xfffffffc00fc7947 */ /* 0x000fc0000383ffff */
[----:B------:R-:W-:-:S00]  /*04e0*/  NOP ;  /* 0x0000000000007918 */ /* 0x000fc00000000000 */
        /* <DEDUP_REMOVED lines=9> */
.L_x_2:


//--------------------- .nv.global.init           --------------------------
	.section	.nv.global.init,"aw",@progbits
.nv.global.init:
	.type		assertFunc_0,@object
	.size		assertFunc_0,(assertMessage_0 - assertFunc_0)
assertFunc_0:
        /*0000*/ 	.byte	0x75, 0x6e, 0x6b, 0x6e, 0x6f, 0x77, 0x6e, 0x00
	.type		assertMessage_0,@object
	.size		assertMessage_0,(assertFile_0 - assertMessage_0)
assertMessage_0:
        /*0008*/ 	.byte	0x69, 0x6e, 0x64, 0x65, 0x78, 0x20, 0x6f, 0x75, 0x74, 0x20, 0x6f, 0x66, 0x20, 0x62, 0x6f, 0x75
        /*0018*/ 	.byte	0x6e, 0x64, 0x73, 0x3a, 0x20, 0x78, 0x30, 0x20, 0x3c, 0x20, 0x6b, 0x73, 0x32, 0x00
	.type		assertFile_0,@object
	.size		assertFile_0,(.L_1 - assertFile_0)
assertFile_0:
        /*0026*/ 	.byte	0x2e, 0x2f, 0x6c, 0x6f, 0x63, 0x61, 0x6c, 0x5f, 0x63, 0x61, 0x63, 0x68, 0x65, 0x2f, 0x70, 0x61
        /*0036*/ 	.byte	0x2f, 0x63, 0x70, 0x61, 0x78, 0x34, 0x32, 0x6e, 0x65, 0x76, 0x73, 0x7a, 0x67, 0x72, 0x73, 0x32
        /*0046*/ 	.byte	0x74, 0x6d, 0x32, 0x77, 0x66, 0x36, 0x6b, 0x73, 0x72, 0x37, 0x73, 0x73, 0x32, 0x32, 0x33, 0x62
        /*0056*/ 	.byte	0x6c, 0x36, 0x32, 0x6d, 0x35, 0x64, 0x33, 0x67, 0x66, 0x6c, 0x36, 0x64, 0x69, 0x70, 0x69, 0x72
        /*0066*/ 	.byte	0x68, 0x77, 0x6c, 0x6a, 0x70, 0x2e, 0x70, 0x79, 0x00
.L_1:


//--------------------- .nv.constant0.triton_poi_fused_constant_pad_nd_scalar_tensor_where_5 --------------------------
	.section	.nv.constant0.triton_poi_fused_constant_pad_nd_scalar_tensor_where_5,"a",@progbits
	.sectionflags	@""
	.align	4
.nv.constant0.triton_poi_fused_constant_pad_nd_scalar_tensor_where_5:
	.zero		568


//--------------------- SYMBOLS --------------------------

	.type		__assertfail,@function
